//
// Generated by NVIDIA NVVM Compiler
//
// Compiler Build ID: CL-36424714
// Cuda compilation tools, release 13.0, V13.0.88
// Based on NVVM 20.0.0
//

.version 9.0
.target sm_100
.address_size 64

	// .globl	_Z13matrix_squarePii

.visible .entry _Z13matrix_squarePii(
	.param .u64 .ptr .align 1 _Z13matrix_squarePii_param_0,
	.param .u32 _Z13matrix_squarePii_param_1
)
{
	.reg .pred 	%p<12>;
	.reg .b32 	%r<200>;
	.reg .b64 	%rd<69>;

	ld.param.u64 	%rd2, [_Z13matrix_squarePii_param_0];
	ld.param.u32 	%r84, [_Z13matrix_squarePii_param_1];
	cvta.to.global.u64 	%rd1, %rd2;
	mov.u32 	%r86, %tid.y;
	mov.u32 	%r1, %tid.x;
	mul.lo.s32 	%r2, %r84, %r86;
	setp.lt.s32 	%p1, %r84, 1;
	mov.b32 	%r198, 0;
	@%p1 bra 	$L__BB0_16;
	and.b32  	%r3, %r84, 15;
	and.b32  	%r4, %r84, 7;
	and.b32  	%r5, %r84, 2147483632;
	and.b32  	%r6, %r84, 3;
	neg.s32 	%r7, %r5;
	shl.b32 	%r8, %r84, 4;
	shl.b32 	%r88, %r84, 1;
	add.s32 	%r9, %r1, %r88;
	mad.lo.s32 	%r10, %r84, 3, %r1;
	shl.b32 	%r89, %r84, 2;
	add.s32 	%r11, %r1, %r89;
	mad.lo.s32 	%r12, %r84, 5, %r1;
	mad.lo.s32 	%r13, %r84, 6, %r1;
	mad.lo.s32 	%r14, %r84, 7, %r1;
	shl.b32 	%r90, %r84, 3;
	add.s32 	%r15, %r1, %r90;
	mad.lo.s32 	%r16, %r84, 9, %r1;
	mad.lo.s32 	%r17, %r84, 10, %r1;
	mad.lo.s32 	%r18, %r84, 11, %r1;
	mad.lo.s32 	%r19, %r84, 12, %r1;
	mad.lo.s32 	%r20, %r84, 13, %r1;
	mad.lo.s32 	%r21, %r84, 15, %r1;
	mov.b32 	%r198, 0;
	mov.u32 	%r170, %r198;
$L__BB0_2:
	add.s32 	%r93, %r84, -1;
	setp.lt.u32 	%p2, %r93, 15;
	add.s32 	%r94, %r170, %r2;
	mul.wide.u32 	%rd3, %r94, 4;
	add.s64 	%rd4, %rd1, %rd3;
	ld.global.u32 	%r24, [%rd4];
	mov.b32 	%r194, 0;
	@%p2 bra 	$L__BB0_5;
	mad.lo.s32 	%r173, %r84, 14, %r1;
	add.s32 	%r186, %r1, %r84;
	mov.u32 	%r171, %r1;
	mov.u32 	%r172, %r21;
	mov.u32 	%r174, %r20;
	mov.u32 	%r175, %r19;
	mov.u32 	%r176, %r18;
	mov.u32 	%r177, %r17;
	mov.u32 	%r178, %r16;
	mov.u32 	%r179, %r15;
	mov.u32 	%r180, %r14;
	mov.u32 	%r181, %r13;
	mov.u32 	%r182, %r12;
	mov.u32 	%r183, %r11;
	mov.u32 	%r184, %r10;
	mov.u32 	%r185, %r9;
	mov.u32 	%r187, %r7;
$L__BB0_4:
	.pragma "nounroll";
	mul.wide.u32 	%rd5, %r171, 4;
	add.s64 	%rd6, %rd1, %rd5;
	ld.global.u32 	%r95, [%rd6];
	mad.lo.s32 	%r96, %r95, %r24, %r198;
	mul.wide.u32 	%rd7, %r186, 4;
	add.s64 	%rd8, %rd1, %rd7;
	ld.global.u32 	%r97, [%rd8];
	mad.lo.s32 	%r98, %r97, %r24, %r96;
	mul.wide.u32 	%rd9, %r185, 4;
	add.s64 	%rd10, %rd1, %rd9;
	ld.global.u32 	%r99, [%rd10];
	mad.lo.s32 	%r100, %r99, %r24, %r98;
	mul.wide.u32 	%rd11, %r184, 4;
	add.s64 	%rd12, %rd1, %rd11;
	ld.global.u32 	%r101, [%rd12];
	mad.lo.s32 	%r102, %r101, %r24, %r100;
	mul.wide.u32 	%rd13, %r183, 4;
	add.s64 	%rd14, %rd1, %rd13;
	ld.global.u32 	%r103, [%rd14];
	mad.lo.s32 	%r104, %r103, %r24, %r102;
	mul.wide.u32 	%rd15, %r182, 4;
	add.s64 	%rd16, %rd1, %rd15;
	ld.global.u32 	%r105, [%rd16];
	mad.lo.s32 	%r106, %r105, %r24, %r104;
	mul.wide.u32 	%rd17, %r181, 4;
	add.s64 	%rd18, %rd1, %rd17;
	ld.global.u32 	%r107, [%rd18];
	mad.lo.s32 	%r108, %r107, %r24, %r106;
	mul.wide.u32 	%rd19, %r180, 4;
	add.s64 	%rd20, %rd1, %rd19;
	ld.global.u32 	%r109, [%rd20];
	mad.lo.s32 	%r110, %r109, %r24, %r108;
	mul.wide.u32 	%rd21, %r179, 4;
	add.s64 	%rd22, %rd1, %rd21;
	ld.global.u32 	%r111, [%rd22];
	mad.lo.s32 	%r112, %r111, %r24, %r110;
	mul.wide.u32 	%rd23, %r178, 4;
	add.s64 	%rd24, %rd1, %rd23;
	ld.global.u32 	%r113, [%rd24];
	mad.lo.s32 	%r114, %r113, %r24, %r112;
	mul.wide.u32 	%rd25, %r177, 4;
	add.s64 	%rd26, %rd1, %rd25;
	ld.global.u32 	%r115, [%rd26];
	mad.lo.s32 	%r116, %r115, %r24, %r114;
	mul.wide.u32 	%rd27, %r176, 4;
	add.s64 	%rd28, %rd1, %rd27;
	ld.global.u32 	%r117, [%rd28];
	mad.lo.s32 	%r118, %r117, %r24, %r116;
	mul.wide.u32 	%rd29, %r175, 4;
	add.s64 	%rd30, %rd1, %rd29;
	ld.global.u32 	%r119, [%rd30];
	mad.lo.s32 	%r120, %r119, %r24, %r118;
	mul.wide.u32 	%rd31, %r174, 4;
	add.s64 	%rd32, %rd1, %rd31;
	ld.global.u32 	%r121, [%rd32];
	mad.lo.s32 	%r122, %r121, %r24, %r120;
	mul.wide.u32 	%rd33, %r173, 4;
	add.s64 	%rd34, %rd1, %rd33;
	ld.global.u32 	%r123, [%rd34];
	mad.lo.s32 	%r124, %r123, %r24, %r122;
	mul.wide.u32 	%rd35, %r172, 4;
	add.s64 	%rd36, %rd1, %rd35;
	ld.global.u32 	%r125, [%rd36];
	mad.lo.s32 	%r198, %r125, %r24, %r124;
	add.s32 	%r187, %r187, 16;
	add.s32 	%r186, %r186, %r8;
	add.s32 	%r185, %r185, %r8;
	add.s32 	%r184, %r184, %r8;
	add.s32 	%r183, %r183, %r8;
	add.s32 	%r182, %r182, %r8;
	add.s32 	%r181, %r181, %r8;
	add.s32 	%r180, %r180, %r8;
	add.s32 	%r179, %r179, %r8;
	add.s32 	%r178, %r178, %r8;
	add.s32 	%r177, %r177, %r8;
	add.s32 	%r176, %r176, %r8;
	add.s32 	%r175, %r175, %r8;
	add.s32 	%r174, %r174, %r8;
	add.s32 	%r173, %r173, %r8;
	add.s32 	%r172, %r172, %r8;
	add.s32 	%r171, %r171, %r8;
	setp.ne.s32 	%p3, %r187, 0;
	mov.u32 	%r194, %r5;
	@%p3 bra 	$L__BB0_4;
$L__BB0_5:
	setp.eq.s32 	%p4, %r3, 0;
	@%p4 bra 	$L__BB0_15;
	add.s32 	%r127, %r3, -1;
	setp.lt.u32 	%p5, %r127, 7;
	@%p5 bra 	$L__BB0_8;
	mad.lo.s32 	%r128, %r194, %r84, %r1;
	mul.wide.u32 	%rd37, %r128, 4;
	add.s64 	%rd38, %rd1, %rd37;
	ld.global.u32 	%r129, [%rd38];
	mad.lo.s32 	%r130, %r129, %r24, %r198;
	add.s32 	%r131, %r128, %r84;
	mul.wide.u32 	%rd39, %r131, 4;
	add.s64 	%rd40, %rd1, %rd39;
	ld.global.u32 	%r132, [%rd40];
	mad.lo.s32 	%r133, %r132, %r24, %r130;
	add.s32 	%r134, %r131, %r84;
	mul.wide.u32 	%rd41, %r134, 4;
	add.s64 	%rd42, %rd1, %rd41;
	ld.global.u32 	%r135, [%rd42];
	mad.lo.s32 	%r136, %r135, %r24, %r133;
	add.s32 	%r137, %r134, %r84;
	mul.wide.u32 	%rd43, %r137, 4;
	add.s64 	%rd44, %rd1, %rd43;
	ld.global.u32 	%r138, [%rd44];
	mad.lo.s32 	%r139, %r138, %r24, %r136;
	add.s32 	%r140, %r137, %r84;
	mul.wide.u32 	%rd45, %r140, 4;
	add.s64 	%rd46, %rd1, %rd45;
	ld.global.u32 	%r141, [%rd46];
	mad.lo.s32 	%r142, %r141, %r24, %r139;
	add.s32 	%r143, %r140, %r84;
	mul.wide.u32 	%rd47, %r143, 4;
	add.s64 	%rd48, %rd1, %rd47;
	ld.global.u32 	%r144, [%rd48];
	mad.lo.s32 	%r145, %r144, %r24, %r142;
	add.s32 	%r146, %r143, %r84;
	mul.wide.u32 	%rd49, %r146, 4;
	add.s64 	%rd50, %rd1, %rd49;
	ld.global.u32 	%r147, [%rd50];
	mad.lo.s32 	%r148, %r147, %r24, %r145;
	add.s32 	%r149, %r146, %r84;
	mul.wide.u32 	%rd51, %r149, 4;
	add.s64 	%rd52, %rd1, %rd51;
	ld.global.u32 	%r150, [%rd52];
	mad.lo.s32 	%r198, %r150, %r24, %r148;
	add.s32 	%r194, %r194, 8;
$L__BB0_8:
	setp.eq.s32 	%p6, %r4, 0;
	@%p6 bra 	$L__BB0_15;
	add.s32 	%r152, %r4, -1;
	setp.lt.u32 	%p7, %r152, 3;
	@%p7 bra 	$L__BB0_11;
	mad.lo.s32 	%r153, %r194, %r84, %r1;
	mul.wide.u32 	%rd53, %r153, 4;
	add.s64 	%rd54, %rd1, %rd53;
	ld.global.u32 	%r154, [%rd54];
	mad.lo.s32 	%r155, %r154, %r24, %r198;
	add.s32 	%r156, %r153, %r84;
	mul.wide.u32 	%rd55, %r156, 4;
	add.s64 	%rd56, %rd1, %rd55;
	ld.global.u32 	%r157, [%rd56];
	mad.lo.s32 	%r158, %r157, %r24, %r155;
	add.s32 	%r159, %r156, %r84;
	mul.wide.u32 	%rd57, %r159, 4;
	add.s64 	%rd58, %rd1, %rd57;
	ld.global.u32 	%r160, [%rd58];
	mad.lo.s32 	%r161, %r160, %r24, %r158;
	add.s32 	%r162, %r159, %r84;
	mul.wide.u32 	%rd59, %r162, 4;
	add.s64 	%rd60, %rd1, %rd59;
	ld.global.u32 	%r163, [%rd60];
	mad.lo.s32 	%r198, %r163, %r24, %r161;
	add.s32 	%r194, %r194, 4;
$L__BB0_11:
	setp.eq.s32 	%p8, %r6, 0;
	@%p8 bra 	$L__BB0_15;
	setp.eq.s32 	%p9, %r6, 1;
	mad.lo.s32 	%r76, %r194, %r84, %r1;
	mul.wide.u32 	%rd61, %r76, 4;
	add.s64 	%rd62, %rd1, %rd61;
	ld.global.u32 	%r164, [%rd62];
	mad.lo.s32 	%r198, %r164, %r24, %r198;
	@%p9 bra 	$L__BB0_15;
	setp.eq.s32 	%p10, %r6, 2;
	add.s32 	%r78, %r76, %r84;
	mul.wide.u32 	%rd63, %r78, 4;
	add.s64 	%rd64, %rd1, %rd63;
	ld.global.u32 	%r165, [%rd64];
	mad.lo.s32 	%r198, %r165, %r24, %r198;
	@%p10 bra 	$L__BB0_15;
	add.s32 	%r166, %r78, %r84;
	mul.wide.u32 	%rd65, %r166, 4;
	add.s64 	%rd66, %rd1, %rd65;
	ld.global.u32 	%r167, [%rd66];
	mad.lo.s32 	%r198, %r167, %r24, %r198;
$L__BB0_15:
	add.s32 	%r170, %r170, 1;
	setp.ne.s32 	%p11, %r170, %r84;
	@%p11 bra 	$L__BB0_2;
$L__BB0_16:
	bar.sync 	0;
	add.s32 	%r168, %r2, %r1;
	mul.wide.s32 	%rd67, %r168, 4;
	add.s64 	%rd68, %rd1, %rd67;
	st.global.u32 	[%rd68], %r198;
	ret;

}


// ===== COMPILED SASS (sm_100) =====

	.target	sm_100

	.elftype	@"ET_EXEC"


//--------------------- .note.nv.tkinfo           --------------------------
	.section	.note.nv.tkinfo,"",@"SHT_NOTE"
	.sectionflags	@"SHF_NOTE_NV_TKINFO"
	.tkinfo
        /*0018*/ 	.word	0x00000002
        /*0030*/ 	.string	""
        /*0030*/ 	.string	"ptxas"
        /*0030*/ 	.string	"Cuda compilation tools, release 13.0, V13.0.88"
        /*0030*/ 	.string	"Build cuda_13.0.r13.0/compiler.36424714_0"
        /*0030*/ 	.string	"-arch sm_100 -m 64 "



//--------------------- .note.nv.cuinfo           --------------------------
	.section	.note.nv.cuinfo,"",@"SHT_NOTE"
	.sectionflags	@"SHF_NOTE_NV_CUINFO"
        /*0018*/ 	.short	0x0002
        /*001a*/ 	.short	0x0064
        /*001c*/ 	.short	0x0082
	.zero		2


//--------------------- .nv.info                  --------------------------
	.section	.nv.info,"",@"SHT_CUDA_INFO"
	.align	4


	//----- nvinfo : EIATTR_REGCOUNT
	.align		4
        /*0000*/ 	.byte	0x04, 0x2f
        /*0002*/ 	.short	(.L_1 - .L_0)
	.align		4
.L_0:
        /*0004*/ 	.word	index@(_Z13matrix_squarePii)
        /*0008*/ 	.word	0x00000030


	//----- nvinfo : EIATTR_FRAME_SIZE
	.align		4
.L_1:
        /*000c*/ 	.byte	0x04, 0x11
        /*000e*/ 	.short	(.L_3 - .L_2)
	.align		4
.L_2:
        /*0010*/ 	.word	index@(_Z13matrix_squarePii)
        /*0014*/ 	.word	0x00000000


	//----- nvinfo : EIATTR_MIN_STACK_SIZE
	.align		4
.L_3:
        /*0018*/ 	.byte	0x04, 0x12
        /*001a*/ 	.short	(.L_5 - .L_4)
	.align		4
.L_4:
        /*001c*/ 	.word	index@(_Z13matrix_squarePii)
        /*0020*/ 	.word	0x00000000
.L_5:


//--------------------- .nv.compat                --------------------------
	.section	.nv.compat,"",@"SHT_CUDA_COMPAT_INFO"
	.align	4
        /*0000*/ 	.byte	0x02, 0x09, 0x00, 0x00, 0x02, 0x02, 0x01, 0x00, 0x02, 0x05, 0x05, 0x00, 0x03, 0x07, 0x01, 0x01
        /*0010*/ 	.byte	0x02, 0x03, 0x00, 0x00, 0x02, 0x06, 0x01, 0x00, 0x04, 0x0b, 0x08, 0x00, 0x09, 0x00, 0x00, 0x00
        /*0020*/ 	.byte	0x00, 0x00, 0x00, 0x00


//--------------------- .nv.info._Z13matrix_squarePii --------------------------
	.section	.nv.info._Z13matrix_squarePii,"",@"SHT_CUDA_INFO"
	.sectionflags	@""
	.align	4


	//----- nvinfo : EIATTR_CUDA_API_VERSION
	.align		4
        /*0000*/ 	.byte	0x04, 0x37
        /*0002*/ 	.short	(.L_7 - .L_6)
.L_6:
        /*0004*/ 	.word	0x00000082


	//----- nvinfo : EIATTR_KPARAM_INFO
	.align		4
.L_7:
        /*0008*/ 	.byte	0x04, 0x17
        /*000a*/ 	.short	(.L_9 - .L_8)
.L_8:
        /*000c*/ 	.word	0x00000000
        /*0010*/ 	.short	0x0001
        /*0012*/ 	.short	0x0008
        /*0014*/ 	.byte	0x00, 0xf0, 0x11, 0x00


	//----- nvinfo : EIATTR_KPARAM_INFO
	.align		4
.L_9:
        /*0018*/ 	.byte	0x04, 0x17
        /*001a*/ 	.short	(.L_11 - .L_10)
.L_10:
        /*001c*/ 	.word	0x00000000
        /*0020*/ 	.short	0x0000
        /*0022*/ 	.short	0x0000
        /*0024*/ 	.byte	0x00, 0xf5, 0x21, 0x00


	//----- nvinfo : EIATTR_SPARSE_MMA_MASK
	.align		4
.L_11:
        /*0028*/ 	.byte	0x03, 0x50
        /*002a*/ 	.short	0x0000


	//----- nvinfo : EIATTR_MAXREG_COUNT
	.align		4
        /*002c*/ 	.byte	0x03, 0x1b
        /*002e*/ 	.short	0x00ff


	//----- nvinfo : EIATTR_NUM_BARRIERS
	.align		4
        /*0030*/ 	.byte	0x02, 0x4c
        /*0032*/ 	.byte	0x01
	.zero		1


	//----- nvinfo : EIATTR_MERCURY_ISA_VERSION
	.align		4
        /*0034*/ 	.byte	0x03, 0x5f
        /*0036*/ 	.short	0x0101


	//----- nvinfo : EIATTR_VRC_CTA_INIT_COUNT
	.align		4
        /*0038*/ 	.byte	0x02, 0x4a
	.zero		1
	.zero		1


	//----- nvinfo : EIATTR_EXIT_INSTR_OFFSETS
	.align		4
        /*003c*/ 	.byte	0x04, 0x1c
        /*003e*/ 	.short	(.L_13 - .L_12)


	//   ....[0]....
.L_12:
        /*0040*/ 	.word	0x00000e40


	//----- nvinfo : EIATTR_CBANK_PARAM_SIZE
	.align		4
.L_13:
        /*0044*/ 	.byte	0x03, 0x19
        /*0046*/ 	.short	0x000c


	//----- nvinfo : EIATTR_PARAM_CBANK
	.align		4
        /*0048*/ 	.byte	0x04, 0x0a
        /*004a*/ 	.short	(.L_15 - .L_14)
	.align		4
.L_14:
        /*004c*/ 	.word	index@(.nv.constant0._Z13matrix_squarePii)
        /*0050*/ 	.short	0x0380
        /*0052*/ 	.short	0x000c


	//----- nvinfo : EIATTR_SW_WAR
	.align		4
.L_15:
        /*0054*/ 	.byte	0x04, 0x36
        /*0056*/ 	.short	(.L_17 - .L_16)
.L_16:
        /*0058*/ 	.word	0x00000008
.L_17:


//--------------------- .nv.callgraph             --------------------------
	.section	.nv.callgraph,"",@"SHT_CUDA_CALLGRAPH"
	.align	4
	.sectionentsize	8
	.align		4
        /*0000*/ 	.word	0x00000000
	.align		4
        /*0004*/ 	.word	0xffffffff
	.align		4
        /*0008*/ 	.word	0x00000000
	.align		4
        /*000c*/ 	.word	0xfffffffe
	.align		4
        /*0010*/ 	.word	0x00000000
	.align		4
        /*0014*/ 	.word	0xfffffffd
	.align		4
        /*0018*/ 	.word	0x00000000
	.align		4
        /*001c*/ 	.word	0xfffffffc


//--------------------- .text._Z13matrix_squarePii --------------------------
	.section	.text._Z13matrix_squarePii,"ax",@progbits
	.align	128
        .global         _Z13matrix_squarePii
        .type           _Z13matrix_squarePii,@function
        .size           _Z13matrix_squarePii,(.L_x_8 - _Z13matrix_squarePii)
        .other          _Z13matrix_squarePii,@"STO_CUDA_ENTRY STV_DEFAULT"
_Z13matrix_squarePii:
.text._Z13matrix_squarePii:
[----:B------:R-:W-:Y:S01]  /*0000*/  LDC R1, c[0x0][0x37c] ;  /* 0x0000df00ff017b82 */ /* 0x000fe20000000800 */
[----:B------:R-:W0:Y:S01]  /*0010*/  LDCU UR11, c[0x0][0x388] ;  /* 0x00007100ff0b77ac */ /* 0x000e220008000800 */
[----:B------:R-:W1:Y:S01]  /*0020*/  S2R R3, SR_TID.Y ;  /* 0x0000000000037919 */ /* 0x000e620000002200 */
[----:B------:R-:W-:Y:S01]  /*0030*/  HFMA2 R31, -RZ, RZ, 0, 0 ;  /* 0x00000000ff1f7431 */ /* 0x000fe200000001ff */
[----:B------:R-:W2:Y:S01]  /*0040*/  LDCU.64 UR12, c[0x0][0x358] ;  /* 0x00006b00ff0c77ac */ /* 0x000ea20008000a00 */
[----:B------:R-:W3:Y:S01]  /*0050*/  S2R R0, SR_TID.X ;  /* 0x0000000000007919 */ /* 0x000ee20000002100 */
[----:B0-----:R-:W-:-:S09]  /*0060*/  UISETP.GE.AND UP0, UPT, UR11, 0x1, UPT ;  /* 0x000000010b00788c */ /* 0x001fd2000bf06270 */
[----:B--2---:R-:W-:Y:S05]  /*0070*/  BRA.U !UP0, `(.L_x_0) ;  /* 0x0000000d085c7547 */ /* 0x004fea000b800000 */
[----:B------:R-:W-:Y:S01]  /*0080*/  MOV R7, UR11 ;  /* 0x0000000b00077c02 */ /* 0x000fe20008000f00 */
[----:B------:R-:W-:Y:S02]  /*0090*/  ULOP3.LUT UR9, UR11, 0x7ffffff0, URZ, 0xc0, !UPT ;  /* 0x7ffffff00b097892 */ /* 0x000fe4000f8ec0ff */
[----:B------:R-:W-:Y:S01]  /*00a0*/  MOV R5, UR11 ;  /* 0x0000000b00057c02 */ /* 0x000fe20008000f00 */
[----:B------:R-:W-:Y:S02]  /*00b0*/  ULOP3.LUT UR7, UR11, 0xf, URZ, 0xc0, !UPT ;  /* 0x0000000f0b077892 */ /* 0x000fe4000f8ec0ff */
[----:B------:R-:W-:Y:S01]  /*00c0*/  MOV R11, UR11 ;  /* 0x0000000b000b7c02 */ /* 0x000fe20008000f00 */
[--C-:B---3--:R-:W-:Y:S01]  /*00d0*/  IMAD R4, R7, 0x3, R0.reuse ;  /* 0x0000000307047824 */ /* 0x108fe200078e0200 */
[----:B------:R-:W-:Y:S01]  /*00e0*/  MOV R13, UR11 ;  /* 0x0000000b000d7c02 */ /* 0x000fe20008000f00 */
[----:B------:R-:W-:Y:S02]  /*00f0*/  ULOP3.LUT UR8, UR11, 0x7, URZ, 0xc0, !UPT ;  /* 0x000000070b087892 */ /* 0x000fe4000f8ec0ff */
[----:B------:R-:W-:Y:S01]  /*0100*/  MOV R15, UR11 ;  /* 0x0000000b000f7c02 */ /* 0x000fe20008000f00 */
[--C-:B------:R-:W-:Y:S01]  /*0110*/  IMAD R6, R11, 0x5, R0.reuse ;  /* 0x000000050b067824 */ /* 0x100fe200078e0200 */
[----:B------:R-:W-:Y:S01]  /*0120*/  MOV R9, UR11 ;  /* 0x0000000b00097c02 */ /* 0x000fe20008000f00 */
[--C-:B------:R-:W-:Y:S01]  /*0130*/  IMAD R7, R13, 0x6, R0.reuse ;  /* 0x000000060d077824 */ /* 0x100fe200078e0200 */
[----:B------:R-:W-:Y:S01]  /*0140*/  MOV R19, UR11 ;  /* 0x0000000b00137c02 */ /* 0x000fe20008000f00 */
[----:B------:R-:W-:Y:S01]  /*0150*/  IMAD R8, R15, 0x7, R0 ;  /* 0x000000070f087824 */ /* 0x000fe200078e0200 */
[----:B------:R-:W-:Y:S01]  /*0160*/  MOV R21, UR11 ;  /* 0x0000000b00157c02 */ /* 0x000fe20008000f00 */
[----:B------:R-:W-:-:S02]  /*0170*/  ULOP3.LUT UR10, UR11, 0x3, URZ, 0xc0, !UPT ;  /* 0x000000030b0a7892 */ /* 0x000fc4000f8ec0ff */
[----:B------:R-:W-:Y:S01]  /*0180*/  MOV R23, UR11 ;  /* 0x0000000b00177c02 */ /* 0x000fe20008000f00 */
[--C-:B------:R-:W-:Y:S01]  /*0190*/  IMAD R10, R19, 0x9, R0.reuse ;  /* 0x00000009130a7824 */ /* 0x100fe200078e0200 */
        /* <DEDUP_REMOVED lines=8> */
[-C--:B------:R-:W-:Y:S01]  /*0220*/  LEA R2, R5, R0.reuse, 0x1 ;  /* 0x0000000005027211 */ /* 0x080fe200078e08ff */
[----:B------:R-:W-:Y:S01]  /*0230*/  IMAD R15, R29, 0xf, R0 ;  /* 0x0000000f1d0f7824 */ /* 0x000fe200078e0200 */
[-C--:B------:R-:W-:Y:S01]  /*0240*/  LEA R5, R9, R0.reuse, 0x2 ;  /* 0x0000000009057211 */ /* 0x080fe200078e10ff */
[----:B------:R-:W-:Y:S01]  /*0250*/  UIADD3 UR6, UPT, UPT, -UR9, URZ, URZ ;  /* 0x000000ff09067290 */ /* 0x000fe2000fffe1ff */
[----:B------:R-:W-:Y:S01]  /*0260*/  MOV R31, RZ ;  /* 0x000000ff001f7202 */ /* 0x000fe20000000f00 */
[----:B------:R-:W-:Y:S01]  /*0270*/  UMOV UR4, URZ ;  /* 0x000000ff00047c82 */ /* 0x000fe20008000000 */
[----:B------:R-:W-:-:S09]  /*0280*/  LEA R9, R17, R0, 0x3 ;  /* 0x0000000011097211 */ /* 0x000fd200078e18ff */
.L_x_6:
[----:B------:R-:W0:Y:S01]  /*0290*/  LDC.64 R22, c[0x0][0x380] ;  /* 0x0000e000ff167b82 */ /* 0x000e220000000a00 */
[----:B------:R-:W1:Y:S01]  /*02a0*/  LDCU UR11, c[0x0][0x388] ;  /* 0x00007100ff0b77ac */ /* 0x000e620008000800 */
[----:B-----5:R-:W-:-:S05]  /*02b0*/  MOV R16, UR4 ;  /* 0x0000000400107c02 */ /* 0x020fca0008000f00 */
[----:B-1----:R-:W-:-:S04]  /*02c0*/  IMAD R19, R3, UR11, R16 ;  /* 0x0000000b03137c24 */ /* 0x002fc8000f8e0210 */
[----:B0-----:R-:W-:-:S05]  /*02d0*/  IMAD.WIDE.U32 R18, R19, 0x4, R22 ;  /* 0x0000000413127825 */ /* 0x001fca00078e0016 */
[----:B------:R0:W5:Y:S01]  /*02e0*/  LDG.E R16, desc[UR12][R18.64] ;  /* 0x0000000c12107981 */ /* 0x000162000c1e1900 */
[----:B------:R-:W-:Y:S01]  /*02f0*/  UIADD3 UR5, UPT, UPT, UR11, -0x1, URZ ;  /* 0xffffffff0b057890 */ /* 0x000fe2000fffe0ff */
[----:B------:R-:W-:Y:S01]  /*0300*/  MOV R17, RZ ;  /* 0x000000ff00117202 */ /* 0x000fe20000000f00 */
[----:B------:R-:W-:Y:S02]  /*0310*/  UIADD3 UR4, UPT, UPT, UR4, 0x1, URZ ;  /* 0x0000000104047890 */ /* 0x000fe4000fffe0ff */
[----:B------:R-:W-:Y:S02]  /*0320*/  UISETP.GE.U32.AND UP1, UPT, UR5, 0xf, UPT ;  /* 0x0000000f0500788c */ /* 0x000fe4000bf26070 */
[----:B------:R-:W-:-:S07]  /*0330*/  UISETP.NE.AND UP0, UPT, UR4, UR11, UPT ;  /* 0x0000000b0400728c */ /* 0x000fce000bf05270 */
[----:B0-----:R-:W-:Y:S05]  /*0340*/  BRA.U !UP1, `(.L_x_1) ;  /* 0x00000005096c7547 */ /* 0x001fea000b800000 */
[----:B------:R-:W-:Y:S01]  /*0350*/  MOV R25, UR11 ;  /* 0x0000000b00197c02 */ /* 0x000fe20008000f00 */
[----:B------:R-:W-:Y:S01]  /*0360*/  UMOV UR5, UR6 ;  /* 0x0000000600057c82 */ /* 0x000fe20008000000 */
[----:B------:R-:W-:Y:S02]  /*0370*/  IADD3 R17, PT, PT, R0, UR11, RZ ;  /* 0x0000000b00117c10 */ /* 0x000fe4000fffe0ff */
[----:B------:R-:W-:Y:S01]  /*0380*/  MOV R18, R0 ;  /* 0x0000000000127202 */ /* 0x000fe20000000f00 */
[----:B------:R-:W-:Y:S01]  /*0390*/  IMAD R38, R25, 0xe, R0 ;  /* 0x0000000e19267824 */ /* 0x000fe200078e0200 */
[----:B------:R-:W-:Y:S02]  /*03a0*/  MOV R19, R15 ;  /* 0x0000000f00137202 */ /* 0x000fe40000000f00 */
[----:B------:R-:W-:Y:S02]  /*03b0*/  MOV R20, R14 ;  /* 0x0000000e00147202 */ /* 0x000fe40000000f00 */
[----:B------:R-:W-:-:S02]  /*03c0*/  MOV R21, R13 ;  /* 0x0000000d00157202 */ /* 0x000fc40000000f00 */
[----:B------:R-:W-:Y:S02]  /*03d0*/  MOV R33, R12 ;  /* 0x0000000c00217202 */ /* 0x000fe40000000f00 */
[----:B------:R-:W-:Y:S02]  /*03e0*/  MOV R35, R11 ;  /* 0x0000000b00237202 */ /* 0x000fe40000000f00 */
[----:B------:R-:W-:Y:S02]  /*03f0*/  MOV R37, R10 ;  /* 0x0000000a00257202 */ /* 0x000fe40000000f00 */
[----:B------:R-:W-:Y:S02]  /*0400*/  MOV R39, R9 ;  /* 0x0000000900277202 */ /* 0x000fe40000000f00 */
[----:B------:R-:W-:Y:S02]  /*0410*/  MOV R41, R8 ;  /* 0x0000000800297202 */ /* 0x000fe40000000f00 */
[----:B------:R-:W-:-:S02]  /*0420*/  MOV R43, R7 ;  /* 0x00000007002b7202 */ /* 0x000fc40000000f00 */
[----:B------:R-:W-:Y:S02]  /*0430*/  MOV R45, R6 ;  /* 0x00000006002d7202 */ /* 0x000fe40000000f00 */
[----:B------:R-:W-:Y:S02]  /*0440*/  MOV R32, R5 ;  /* 0x0000000500207202 */ /* 0x000fe40000000f00 */
[----:B------:R-:W-:Y:S02]  /*0450*/  MOV R34, R4 ;  /* 0x0000000400227202 */ /* 0x000fe40000000f00 */
[----:B------:R-:W-:-:S07]  /*0460*/  MOV R36, R2 ;  /* 0x0000000200247202 */ /* 0x000fce0000000f00 */
.L_x_2:
[----:B------:R-:W-:-:S05]  /*0470*/  IMAD.WIDE.U32 R26, R18, 0x4, R22 ;  /* 0x00000004121a7825 */ /* 0x000fca00078e0016 */
[----:B------:R-:W2:Y:S01]  /*0480*/  LDG.E R30, desc[UR12][R26.64] ;  /* 0x0000000c1a1e7981 */ /* 0x000ea2000c1e1900 */
[----:B------:R-:W-:-:S04]  /*0490*/  IMAD.WIDE.U32 R24, R17, 0x4, R22 ;  /* 0x0000000411187825 */ /* 0x000fc800078e0016 */
[--C-:B------:R-:W-:Y:S01]  /*04a0*/  IMAD.WIDE.U32 R28, R36, 0x4, R22.reuse ;  /* 0x00000004241c7825 */ /* 0x100fe200078e0016 */
[----:B------:R0:W3:Y:S04]  /*04b0*/  LDG.E R40, desc[UR12][R24.64] ;  /* 0x0000000c18287981 */ /* 0x0000e8000c1e1900 */
[----:B------:R1:W4:Y:S01]  /*04c0*/  LDG.E R42, desc[UR12][R28.64] ;  /* 0x0000000c1c2a7981 */ /* 0x000322000c1e1900 */
[----:B0-----:R-:W-:-:S06]  /*04d0*/  IMAD.WIDE.U32 R24, R34, 0x4, R22 ;  /* 0x0000000422187825 */ /* 0x001fcc00078e0016 */
[----:B------:R-:W4:Y:S01]  /*04e0*/  LDG.E R25, desc[UR12][R24.64] ;  /* 0x0000000c18197981 */ /* 0x000f22000c1e1900 */
[----:B------:R-:W-:-:S04]  /*04f0*/  IMAD.WIDE.U32 R26, R32, 0x4, R22 ;  /* 0x00000004201a7825 */ /* 0x000fc800078e0016 */
[--C-:B-1----:R-:W-:Y:S02]  /*0500*/  IMAD.WIDE.U32 R28, R45, 0x4, R22.reuse ;  /* 0x000000042d1c7825 */ /* 0x102fe400078e0016 */
[----:B------:R-:W4:Y:S04]  /*0510*/  LDG.E R27, desc[UR12][R26.64] ;  /* 0x0000000c1a1b7981 */ /* 0x000f28000c1e1900 */
[----:B------:R0:W4:Y:S02]  /*0520*/  LDG.E R44, desc[UR12][R28.64] ;  /* 0x0000000c1c2c7981 */ /* 0x000124000c1e1900 */
[----:B0-----:R-:W-:-:S04]  /*0530*/  IMAD.WIDE.U32 R28, R41, 0x4, R22 ;  /* 0x00000004291c7825 */ /* 0x001fc800078e0016 */
[----:B--2--5:R-:W-:Y:S02]  /*0540*/  IMAD R26, R16, R30, R31 ;  /* 0x0000001e101a7224 */ /* 0x024fe400078e021f */
[----:B------:R-:W-:-:S05]  /*0550*/  IMAD.WIDE.U32 R30, R43, 0x4, R22 ;  /* 0x000000042b1e7825 */ /* 0x000fca00078e0016 */
[----:B------:R3:W2:Y:S02]  /*0560*/  LDG.E R24, desc[UR12][R30.64] ;  /* 0x0000000c1e187981 */ /* 0x0006a4000c1e1900 */
[C---:B---3--:R-:W-:Y:S02]  /*0570*/  IMAD R31, R16.reuse, R40, R26 ;  /* 0x00000028101f7224 */ /* 0x048fe400078e021a */
[----:B------:R0:W3:Y:S02]  /*0580*/  LDG.E R40, desc[UR12][R28.64] ;  /* 0x0000000c1c287981 */ /* 0x0000e4000c1e1900 */
[----:B----4-:R-:W-:Y:S02]  /*0590*/  IMAD R26, R16, R42, R31 ;  /* 0x0000002a101a7224 */ /* 0x010fe400078e021f */
[----:B------:R-:W-:-:S05]  /*05a0*/  IMAD.WIDE.U32 R30, R39, 0x4, R22 ;  /* 0x00000004271e7825 */ /* 0x000fca00078e0016 */
[----:B------:R1:W4:Y:S01]  /*05b0*/  LDG.E R42, desc[UR12][R30.64] ;  /* 0x0000000c1e2a7981 */ /* 0x000322000c1e1900 */
[----:B0-----:R-:W-:-:S04]  /*05c0*/  IMAD.WIDE.U32 R28, R37, 0x4, R22 ;  /* 0x00000004251c7825 */ /* 0x001fc800078e0016 */
[C---:B------:R-:W-:Y:S02]  /*05d0*/  IMAD R26, R16.reuse, R25, R26 ;  /* 0x00000019101a7224 */ /* 0x040fe400078e021a */
[----:B------:R0:W4:Y:S02]  /*05e0*/  LDG.E R25, desc[UR12][R28.64] ;  /* 0x0000000c1c197981 */ /* 0x000124000c1e1900 */
[----:B------:R-:W-:-:S04]  /*05f0*/  IMAD R27, R16, R27, R26 ;  /* 0x0000001b101b7224 */ /* 0x000fc800078e021a */
[----:B-1----:R-:W-:Y:S02]  /*0600*/  IMAD R31, R16, R44, R27 ;  /* 0x0000002c101f7224 */ /* 0x002fe400078e021b */
[----:B------:R-:W-:-:S05]  /*0610*/  IMAD.WIDE.U32 R26, R35, 0x4, R22 ;  /* 0x00000004231a7825 */ /* 0x000fca00078e0016 */
[----:B------:R1:W4:Y:S01]  /*0620*/  LDG.E R44, desc[UR12][R26.64] ;  /* 0x0000000c1a2c7981 */ /* 0x000322000c1e1900 */
[----:B0-----:R-:W-:-:S04]  /*0630*/  IMAD.WIDE.U32 R28, R20, 0x4, R22 ;  /* 0x00000004141c7825 */ /* 0x001fc800078e0016 */
[----:B-1----:R-:W-:-:S06]  /*0640*/  IMAD.WIDE.U32 R26, R33, 0x4, R22 ;  /* 0x00000004211a7825 */ /* 0x002fcc00078e0016 */
[----:B------:R-:W4:Y:S01]  /*0650*/  LDG.E R27, desc[UR12][R26.64] ;  /* 0x0000000c1a1b7981 */ /* 0x000f22000c1e1900 */
[----:B--2---:R-:W-:Y:S02]  /*0660*/  IMAD R24, R16, R24, R31 ;  /* 0x0000001810187224 */ /* 0x004fe400078e021f */
[----:B------:R-:W-:-:S06]  /*0670*/  IMAD.WIDE.U32 R30, R21, 0x4, R22 ;  /* 0x00000004151e7825 */ /* 0x000fcc00078e0016 */
[----:B------:R-:W2:Y:S01]  /*0680*/  LDG.E R31, desc[UR12][R30.64] ;  /* 0x0000000c1e1f7981 */ /* 0x000ea2000c1e1900 */
[----:B---3--:R-:W-:-:S03]  /*0690*/  IMAD R24, R16, R40, R24 ;  /* 0x0000002810187224 */ /* 0x008fc600078e0218 */
[----:B------:R0:W3:Y:S01]  /*06a0*/  LDG.E R40, desc[UR12][R28.64] ;  /* 0x0000000c1c287981 */ /* 0x0000e2000c1e1900 */
[----:B----4-:R-:W-:Y:S02]  /*06b0*/  IMAD R24, R16, R42, R24 ;  /* 0x0000002a10187224 */ /* 0x010fe400078e0218 */
[----:B0-----:R-:W-:-:S04]  /*06c0*/  IMAD.WIDE.U32 R28, R38, 0x4, R22 ;  /* 0x00000004261c7825 */ /* 0x001fc800078e0016 */
[----:B------:R-:W-:Y:S01]  /*06d0*/  IMAD R26, R16, R25, R24 ;  /* 0x00000019101a7224 */ /* 0x000fe200078e0218 */
[----:B------:R0:W4:Y:S01]  /*06e0*/  LDG.E R42, desc[UR12][R28.64] ;  /* 0x0000000c1c2a7981 */ /* 0x000122000c1e1900 */
[----:B------:R-:W-:-:S06]  /*06f0*/  IMAD.WIDE.U32 R24, R19, 0x4, R22 ;  /* 0x0000000413187825 */ /* 0x000fcc00078e0016 */
[----:B------:R1:W4:Y:S01]  /*0700*/  LDG.E R25, desc[UR12][R24.64] ;  /* 0x0000000c18197981 */ /* 0x000322000c1e1900 */
[----:B------:R-:W-:Y:S01]  /*0710*/  UIADD3 UR5, UPT, UPT, UR5, 0x10, URZ ;  /* 0x0000001005057890 */ /* 0x000fe2000fffe0ff */
[----:B------:R-:W-:Y:S02]  /*0720*/  MOV R30, UR11 ;  /* 0x0000000b001e7c02 */ /* 0x000fe40008000f00 */
[----:B0-----:R-:W-:Y:S01]  /*0730*/  MOV R29, UR11 ;  /* 0x0000000b001d7c02 */ /* 0x001fe20008000f00 */
[----:B------:R-:W-:Y:S01]  /*0740*/  IMAD R26, R16, R44, R26 ;  /* 0x0000002c101a7224 */ /* 0x000fe200078e021a */
[----:B------:R-:W-:Y:S01]  /*0750*/  UISETP.NE.AND UP1, UPT, UR5, URZ, UPT ;  /* 0x000000ff0500728c */ /* 0x000fe2000bf25270 */
[----:B------:R-:W-:Y:S02]  /*0760*/  LEA R36, R30, R36, 0x4 ;  /* 0x000000241e247211 */ /* 0x000fe400078e20ff */
[----:B------:R-:W-:Y:S02]  /*0770*/  LEA R32, R29, R32, 0x4 ;  /* 0x000000201d207211 */ /* 0x000fe400078e20ff */
[----:B-1----:R-:W-:-:S02]  /*0780*/  MOV R24, UR11 ;  /* 0x0000000b00187c02 */ /* 0x002fc40008000f00 */
[----:B------:R-:W-:Y:S02]  /*0790*/  LEA R20, R29, R20, 0x4 ;  /* 0x000000141d147211 */ /* 0x000fe400078e20ff */
[C---:B------:R-:W-:Y:S02]  /*07a0*/  LEA R45, R24.reuse, R45, 0x4 ;  /* 0x0000002d182d7211 */ /* 0x040fe400078e20ff */
[C---:B------:R-:W-:Y:S02]  /*07b0*/  LEA R41, R24.reuse, R41, 0x4 ;  /* 0x0000002918297211 */ /* 0x040fe400078e20ff */
[----:B------:R-:W-:Y:S01]  /*07c0*/  LEA R37, R24, R37, 0x4 ;  /* 0x0000002518257211 */ /* 0x000fe200078e20ff */
[----:B------:R-:W-:Y:S01]  /*07d0*/  IMAD R27, R16, R27, R26 ;  /* 0x0000001b101b7224 */ /* 0x000fe200078e021a */
[----:B------:R-:W-:Y:S02]  /*07e0*/  MOV R26, UR11 ;  /* 0x0000000b001a7c02 */ /* 0x000fe40008000f00 */
[----:B------:R-:W-:-:S02]  /*07f0*/  LEA R33, R24, R33, 0x4 ;  /* 0x0000002118217211 */ /* 0x000fc400078e20ff */
[C---:B------:R-:W-:Y:S02]  /*0800*/  LEA R17, R26.reuse, R17, 0x4 ;  /* 0x000000111a117211 */ /* 0x040fe400078e20ff */
[C---:B------:R-:W-:Y:S02]  /*0810*/  LEA R34, R26.reuse, R34, 0x4 ;  /* 0x000000221a227211 */ /* 0x040fe400078e20ff */
[C---:B------:R-:W-:Y:S02]  /*0820*/  LEA R43, R26.reuse, R43, 0x4 ;  /* 0x0000002b1a2b7211 */ /* 0x040fe400078e20ff */
[C---:B------:R-:W-:Y:S02]  /*0830*/  LEA R39, R26.reuse, R39, 0x4 ;  /* 0x000000271a277211 */ /* 0x040fe400078e20ff */
[C---:B------:R-:W-:Y:S02]  /*0840*/  LEA R35, R26.reuse, R35, 0x4 ;  /* 0x000000231a237211 */ /* 0x040fe400078e20ff */
[----:B------:R-:W-:-:S02]  /*0850*/  LEA R21, R26, R21, 0x4 ;  /* 0x000000151a157211 */ /* 0x000fc400078e20ff */
[----:B------:R-:W-:Y:S02]  /*0860*/  LEA R38, R29, R38, 0x4 ;  /* 0x000000261d267211 */ /* 0x000fe400078e20ff */
[----:B------:R-:W-:Y:S01]  /*0870*/  LEA R19, R24, R19, 0x4 ;  /* 0x0000001318137211 */ /* 0x000fe200078e20ff */
[----:B--2---:R-:W-:Y:S01]  /*0880*/  IMAD R27, R16, R31, R27 ;  /* 0x0000001f101b7224 */ /* 0x004fe200078e021b */
[----:B------:R-:W-:-:S04]  /*0890*/  MOV R31, UR11 ;  /* 0x0000000b001f7c02 */ /* 0x000fc80008000f00 */
[----:B------:R-:W-:Y:S01]  /*08a0*/  LEA R18, R31, R18, 0x4 ;  /* 0x000000121f127211 */ /* 0x000fe200078e20ff */
[----:B---3--:R-:W-:-:S04]  /*08b0*/  IMAD R27, R16, R40, R27 ;  /* 0x00000028101b7224 */ /* 0x008fc800078e021b */
[----:B----4-:R-:W-:-:S04]  /*08c0*/  IMAD R27, R16, R42, R27 ;  /* 0x0000002a101b7224 */ /* 0x010fc800078e021b */
[----:B------:R-:W-:Y:S01]  /*08d0*/  IMAD R31, R16, R25, R27 ;  /* 0x00000019101f7224 */ /* 0x000fe200078e021b */
[----:B------:R-:W-:Y:S06]  /*08e0*/  BRA.U UP1, `(.L_x_2) ;  /* 0xfffffff901e07547 */ /* 0x000fec000b83ffff */
[----:B------:R-:W-:-:S07]  /*08f0*/  MOV R17, UR9 ;  /* 0x0000000900117c02 */ /* 0x000fce0008000f00 */
.L_x_1:
[----:B------:R-:W-:-:S09]  /*0900*/  UISETP.NE.AND UP1, UPT, UR7, URZ, UPT ;  /* 0x000000ff0700728c */ /* 0x000fd2000bf25270 */
[----:B------:R-:W-:Y:S05]  /*0910*/  BRA.U !UP1, `(.L_x_3) ;  /* 0x0000000509307547 */ /* 0x000fea000b800000 */
[----:B------:R-:W-:Y:S02]  /*0920*/  UIADD3 UR5, UPT, UPT, UR7, -0x1, URZ ;  /* 0xffffffff07057890 */ /* 0x000fe4000fffe0ff */
[----:B------:R-:W-:Y:S02]  /*0930*/  UISETP.NE.AND UP2, UPT, UR8, URZ, UPT ;  /* 0x000000ff0800728c */ /* 0x000fe4000bf45270 */
[----:B------:R-:W-:-:S09]  /*0940*/  UISETP.GE.U32.AND UP1, UPT, UR5, 0x7, UPT ;  /* 0x000000070500788c */ /* 0x000fd2000bf26070 */
[----:B------:R-:W-:Y:S05]  /*0950*/  BRA.U !UP1, `(.L_x_4) ;  /* 0x0000000109847547 */ /* 0x000fea000b800000 */
[----:B------:R-:W-:-:S05]  /*0960*/  IMAD R29, R17, UR11, R0 ;  /* 0x0000000b111d7c24 */ /* 0x000fca000f8e0200 */
[C---:B------:R-:W-:Y:S01]  /*0970*/  IADD3 R19, PT, PT, R29.reuse, UR11, RZ ;  /* 0x0000000b1d137c10 */ /* 0x040fe2000fffe0ff */
[----:B------:R-:W-:-:S03]  /*0980*/  IMAD.WIDE.U32 R28, R29, 0x4, R22 ;  /* 0x000000041d1c7825 */ /* 0x000fc600078e0016 */
[C---:B------:R-:W-:Y:S01]  /*0990*/  IADD3 R21, PT, PT, R19.reuse, UR11, RZ ;  /* 0x0000000b13157c10 */ /* 0x040fe2000fffe0ff */
[--C-:B------:R-:W-:Y:S01]  /*09a0*/  IMAD.WIDE.U32 R18, R19, 0x4, R22.reuse ;  /* 0x0000000413127825 */ /* 0x100fe200078e0016 */
[----:B------:R0:W2:Y:S02]  /*09b0*/  LDG.E R30, desc[UR12][R28.64] ;  /* 0x0000000c1c1e7981 */ /* 0x0000a4000c1e1900 */
[C---:B------:R-:W-:Y:S01]  /*09c0*/  IADD3 R25, PT, PT, R21.reuse, UR11, RZ ;  /* 0x0000000b15197c10 */ /* 0x040fe2000fffe0ff */
[--C-:B------:R-:W-:Y:S01]  /*09d0*/  IMAD.WIDE.U32 R20, R21, 0x4, R22.reuse ;  /* 0x0000000415147825 */ /* 0x100fe200078e0016 */
[----:B------:R1:W3:Y:S02]  /*09e0*/  LDG.E R35, desc[UR12][R18.64] ;  /* 0x0000000c12237981 */ /* 0x0002e4000c1e1900 */
[C---:B------:R-:W-:Y:S01]  /*09f0*/  IADD3 R27, PT, PT, R25.reuse, UR11, RZ ;  /* 0x0000000b191b7c10 */ /* 0x040fe2000fffe0ff */
[--C-:B------:R-:W-:Y:S02]  /*0a00*/  IMAD.WIDE.U32 R24, R25, 0x4, R22.reuse ;  /* 0x0000000419187825 */ /* 0x100fe400078e0016 */
[----:B------:R-:W4:Y:S01]  /*0a10*/  LDG.E R20, desc[UR12][R20.64] ;  /* 0x0000000c14147981 */ /* 0x000f22000c1e1900 */
[C---:B------:R-:W-:Y:S01]  /*0a20*/  IADD3 R33, PT, PT, R27.reuse, UR11, RZ ;  /* 0x0000000b1b217c10 */ /* 0x040fe2000fffe0ff */
[----:B------:R-:W-:-:S02]  /*0a30*/  IMAD.WIDE.U32 R26, R27, 0x4, R22 ;  /* 0x000000041b1a7825 */ /* 0x000fc400078e0016 */
[----:B------:R-:W4:Y:S01]  /*0a40*/  LDG.E R24, desc[UR12][R24.64] ;  /* 0x0000000c18187981 */ /* 0x000f22000c1e1900 */
[C---:B------:R-:W-:Y:S01]  /*0a50*/  IADD3 R37, PT, PT, R33.reuse, UR11, RZ ;  /* 0x0000000b21257c10 */ /* 0x040fe2000fffe0ff */
[--C-:B0-----:R-:W-:Y:S02]  /*0a60*/  IMAD.WIDE.U32 R28, R33, 0x4, R22.reuse ;  /* 0x00000004211c7825 */ /* 0x101fe400078e0016 */
[----:B------:R-:W4:Y:S01]  /*0a70*/  LDG.E R26, desc[UR12][R26.64] ;  /* 0x0000000c1a1a7981 */ /* 0x000f22000c1e1900 */
[C---:B------:R-:W-:Y:S01]  /*0a80*/  IADD3 R33, PT, PT, R37.reuse, UR11, RZ ;  /* 0x0000000b25217c10 */ /* 0x040fe2000fffe0ff */
[--C-:B-1----:R-:W-:Y:S02]  /*0a90*/  IMAD.WIDE.U32 R18, R37, 0x4, R22.reuse ;  /* 0x0000000425127825 */ /* 0x102fe400078e0016 */
[----:B------:R-:W4:Y:S02]  /*0aa0*/  LDG.E R28, desc[UR12][R28.64] ;  /* 0x0000000c1c1c7981 */ /* 0x000f24000c1e1900 */
[----:B------:R-:W-:-:S02]  /*0ab0*/  IMAD.WIDE.U32 R32, R33, 0x4, R22 ;  /* 0x0000000421207825 */ /* 0x000fc400078e0016 */
[----:B------:R-:W4:Y:S04]  /*0ac0*/  LDG.E R18, desc[UR12][R18.64] ;  /* 0x0000000c12127981 */ /* 0x000f28000c1e1900 */
[----:B------:R-:W4:Y:S01]  /*0ad0*/  LDG.E R32, desc[UR12][R32.64] ;  /* 0x0000000c20207981 */ /* 0x000f22000c1e1900 */
[----:B------:R-:W-:Y:S01]  /*0ae0*/  IADD3 R17, PT, PT, R17, 0x8, RZ ;  /* 0x0000000811117810 */ /* 0x000fe20007ffe0ff */
[----:B--2--5:R-:W-:-:S04]  /*0af0*/  IMAD R30, R16, R30, R31 ;  /* 0x0000001e101e7224 */ /* 0x024fc800078e021f */
[----:B---3--:R-:W-:-:S04]  /*0b00*/  IMAD R35, R16, R35, R30 ;  /* 0x0000002310237224 */ /* 0x008fc800078e021e */
[----:B----4-:R-:W-:-:S04]  /*0b10*/  IMAD R35, R16, R20, R35 ;  /* 0x0000001410237224 */ /* 0x010fc800078e0223 */
[----:B------:R-:W-:-:S04]  /*0b20*/  IMAD R35, R16, R24, R35 ;  /* 0x0000001810237224 */ /* 0x000fc800078e0223 */
[----:B------:R-:W-:-:S04]  /*0b30*/  IMAD R35, R16, R26, R35 ;  /* 0x0000001a10237224 */ /* 0x000fc800078e0223 */
[----:B------:R-:W-:-:S04]  /*0b40*/  IMAD R35, R16, R28, R35 ;  /* 0x0000001c10237224 */ /* 0x000fc800078e0223 */
[----:B------:R-:W-:-:S04]  /*0b50*/  IMAD R35, R16, R18, R35 ;  /* 0x0000001210237224 */ /* 0x000fc800078e0223 */
[----:B------:R-:W-:-:S07]  /*0b60*/  IMAD R31, R16, R32, R35 ;  /* 0x00000020101f7224 */ /* 0x000fce00078e0223 */
.L_x_4:
        /* <DEDUP_REMOVED lines=9> */
[--C-:B------:R-:W-:Y:S02]  /*0c00*/  IMAD.WIDE.U32 R18, R19, 0x4, R22.reuse ;  /* 0x0000000413127825 */ /* 0x100fe400078e0016 */
[----:B------:R-:W2:Y:S01]  /*0c10*/  LDG.E R26, desc[UR12][R26.64] ;  /* 0x0000000c1a1a7981 */ /* 0x000ea2000c1e1900 */
[C---:B------:R-:W-:Y:S01]  /*0c20*/  IADD3 R25, PT, PT, R21.reuse, UR11, RZ ;  /* 0x0000000b15197c10 */ /* 0x040fe2000fffe0ff */
[--C-:B------:R-:W-:Y:S02]  /*0c30*/  IMAD.WIDE.U32 R20, R21, 0x4, R22.reuse ;  /* 0x0000000415147825 */ /* 0x100fe400078e0016 */
[----:B------:R-:W3:Y:S02]  /*0c40*/  LDG.E R18, desc[UR12][R18.64] ;  /* 0x0000000c12127981 */ /* 0x000ee4000c1e1900 */
[----:B------:R-:W-:Y:S02]  /*0c50*/  IMAD.WIDE.U32 R24, R25, 0x4, R22 ;  /* 0x0000000419187825 */ /* 0x000fe400078e0016 */
[----:B------:R-:W4:Y:S04]  /*0c60*/  LDG.E R20, desc[UR12][R20.64] ;  /* 0x0000000c14147981 */ /* 0x000f28000c1e1900 */
[----:B------:R-:W4:Y:S01]  /*0c70*/  LDG.E R24, desc[UR12][R24.64] ;  /* 0x0000000c18187981 */ /* 0x000f22000c1e1900 */
[----:B------:R-:W-:Y:S01]  /*0c80*/  IADD3 R17, PT, PT, R17, 0x4, RZ ;  /* 0x0000000411117810 */ /* 0x000fe20007ffe0ff */
[----:B--2--5:R-:W-:-:S04]  /*0c90*/  IMAD R31, R16, R26, R31 ;  /* 0x0000001a101f7224 */ /* 0x024fc800078e021f */
[----:B---3--:R-:W-:-:S04]  /*0ca0*/  IMAD R31, R16, R18, R31 ;  /* 0x00000012101f7224 */ /* 0x008fc800078e021f */
[----:B----4-:R-:W-:-:S04]  /*0cb0*/  IMAD R31, R16, R20, R31 ;  /* 0x00000014101f7224 */ /* 0x010fc800078e021f */
[----:B------:R-:W-:-:S07]  /*0cc0*/  IMAD R31, R16, R24, R31 ;  /* 0x00000018101f7224 */ /* 0x000fce00078e021f */
.L_x_5:
[----:B------:R-:W-:Y:S05]  /*0cd0*/  BRA.U !UP2, `(.L_x_3) ;  /* 0x000000010a407547 */ /* 0x000fea000b800000 */
[----:B------:R-:W-:-:S04]  /*0ce0*/  IMAD R17, R17, UR11, R0 ;  /* 0x0000000b11117c24 */ /* 0x000fc8000f8e0200 */
[----:B------:R-:W-:-:S06]  /*0cf0*/  IMAD.WIDE.U32 R18, R17, 0x4, R22 ;  /* 0x0000000411127825 */ /* 0x000fcc00078e0016 */
[----:B------:R-:W2:Y:S01]  /*0d00*/  LDG.E R18, desc[UR12][R18.64] ;  /* 0x0000000c12127981 */ /* 0x000ea2000c1e1900 */
[----:B------:R-:W-:Y:S01]  /*0d10*/  UISETP.NE.AND UP1, UPT, UR10, 0x1, UPT ;  /* 0x000000010a00788c */ /* 0x000fe2000bf25270 */
[----:B--2--5:R-:W-:-:S08]  /*0d20*/  IMAD R31, R16, R18, R31 ;  /* 0x00000012101f7224 */ /* 0x024fd000078e021f */
[----:B------:R-:W-:Y:S05]  /*0d30*/  BRA.U !UP1, `(.L_x_3) ;  /* 0x0000000109287547 */ /* 0x000fea000b800000 */
[----:B------:R-:W-:Y:S02]  /*0d40*/  MOV R18, UR10 ;  /* 0x0000000a00127c02 */ /* 0x000fe40008000f00 */
[----:B------:R-:W-:Y:S02]  /*0d50*/  IADD3 R19, PT, PT, R17, UR11, RZ ;  /* 0x0000000b11137c10 */ /* 0x000fe4000fffe0ff */
[----:B------:R-:W-:-:S13]  /*0d60*/  ISETP.NE.AND P0, PT, R18, 0x2, PT ;  /* 0x000000021200780c */ /* 0x000fda0003f05270 */
[C---:B------:R-:W-:Y:S01]  /*0d70*/  @P0 IADD3 R17, PT, PT, R19.reuse, UR11, RZ ;  /* 0x0000000b13110c10 */ /* 0x040fe2000fffe0ff */
[----:B------:R-:W-:-:S04]  /*0d80*/  IMAD.WIDE.U32 R18, R19, 0x4, R22 ;  /* 0x0000000413127825 */ /* 0x000fc800078e0016 */
[----:B------:R-:W-:Y:S02]  /*0d90*/  @P0 IMAD.WIDE.U32 R22, R17, 0x4, R22 ;  /* 0x0000000411160825 */ /* 0x000fe400078e0016 */
[----:B------:R-:W2:Y:S04]  /*0da0*/  LDG.E R18, desc[UR12][R18.64] ;  /* 0x0000000c12127981 */ /* 0x000ea8000c1e1900 */
[----:B------:R-:W3:Y:S01]  /*0db0*/  @P0 LDG.E R22, desc[UR12][R22.64] ;  /* 0x0000000c16160981 */ /* 0x000ee2000c1e1900 */
[----:B--2---:R-:W-:-:S04]  /*0dc0*/  IMAD R31, R16, R18, R31 ;  /* 0x00000012101f7224 */ /* 0x004fc800078e021f */
[----:B---3--:R-:W-:-:S07]  /*0dd0*/  @P0 IMAD R31, R16, R22, R31 ;  /* 0x00000016101f0224 */ /* 0x008fce00078e021f */
.L_x_3:
[----:B------:R-:W-:Y:S05]  /*0de0*/  BRA.U UP0, `(.L_x_6) ;  /* 0xfffffff500287547 */ /* 0x000fea000b83ffff */
.L_x_0:
[----:B------:R-:W0:Y:S01]  /*0df0*/  LDC.64 R4, c[0x0][0x380] ;  /* 0x0000e000ff047b82 */ /* 0x000e220000000a00 */
[----:B-1-3--:R-:W-:-:S04]  /*0e00*/  IMAD R3, R3, UR11, R0 ;  /* 0x0000000b03037c24 */ /* 0x00afc8000f8e0200 */
[----:B0-----:R-:W-:-:S03]  /*0e10*/  IMAD.WIDE R2, R3, 0x4, R4 ;  /* 0x0000000403027825 */ /* 0x001fc600078e0204 */
[----:B------:R-:W-:Y:S06]  /*0e20*/  BAR.SYNC.DEFER_BLOCKING 0x0 ;  /* 0x0000000000007b1d */ /* 0x000fec0000010000 */
[----:B------:R-:W-:Y:S01]  /*0e30*/  STG.E desc[UR12][R2.64], R31 ;  /* 0x0000001f02007986 */ /* 0x000fe2000c10190c */
[----:B------:R-:W-:Y:S05]  /*0e40*/  EXIT ;  /* 0x000000000000794d */ /* 0x000fea0003800000 */
.L_x_7:
[----:B------:R-:W-:-:S00]  /*0e50*/  BRA `(.L_x_7) ;  /* 0xfffffffc00fc7947 */ /* 0x000fc0000383ffff */
[----:B------:R-:W-:-:S00]  /*0e60*/  NOP ;  /* 0x0000000000007918 */ /* 0x000fc00000000000 */
        /* <DEDUP_REMOVED lines=9> */
.L_x_8:


//--------------------- .nv.shared.reserved.0     --------------------------
	.section	.nv.shared.reserved.0,"aw",@nobits
	.weak		__nv_reservedSMEM_offset_0_alias
	.size		__nv_reservedSMEM_offset_0_alias, 0, 64
	.other		__nv_reservedSMEM_offset_0_alias,@"STO_CUDA_RESERVED_SHARED STV_DEFAULT"
__nv_reservedSMEM_offset_0_alias:
	.zero		0
	.zero		64


//--------------------- .nv.constant0._Z13matrix_squarePii --------------------------
	.section	.nv.constant0._Z13matrix_squarePii,"a",@progbits
	.sectionflags	@""
	.align	4
.nv.constant0._Z13matrix_squarePii:
	.zero		908


//--------------------- SYMBOLS --------------------------

	.type		.nv.reservedSmem.offset0,@object
	.size		.nv.reservedSmem.offset0,0x4
